//
// Generated by NVIDIA NVVM Compiler
//
// Compiler Build ID: CL-36424714
// Cuda compilation tools, release 13.0, V13.0.88
// Based on NVVM 20.0.0
//

.version 9.0
.target sm_100
.address_size 64

	// .globl	_Z11wmma_kernelP6__halfS0_Pfiii

.visible .entry _Z11wmma_kernelP6__halfS0_Pfiii(
	.param .u64 .ptr .align 1 _Z11wmma_kernelP6__halfS0_Pfiii_param_0,
	.param .u64 .ptr .align 1 _Z11wmma_kernelP6__halfS0_Pfiii_param_1,
	.param .u64 .ptr .align 1 _Z11wmma_kernelP6__halfS0_Pfiii_param_2,
	.param .u32 _Z11wmma_kernelP6__halfS0_Pfiii_param_3,
	.param .u32 _Z11wmma_kernelP6__halfS0_Pfiii_param_4,
	.param .u32 _Z11wmma_kernelP6__halfS0_Pfiii_param_5
)
{
	.reg .b32 	%r<42>;
	.reg .b32 	%f<18>;
	.reg .b64 	%rd<18>;

	ld.param.u64 	%rd1, [_Z11wmma_kernelP6__halfS0_Pfiii_param_0];
	ld.param.u64 	%rd2, [_Z11wmma_kernelP6__halfS0_Pfiii_param_1];
	ld.param.u64 	%rd3, [_Z11wmma_kernelP6__halfS0_Pfiii_param_2];
	ld.param.u32 	%r1, [_Z11wmma_kernelP6__halfS0_Pfiii_param_4];
	ld.param.u32 	%r2, [_Z11wmma_kernelP6__halfS0_Pfiii_param_5];
	mov.u32 	%r3, %ctaid.x;
	mov.u32 	%r4, %ctaid.y;
	shl.b32 	%r5, %r3, 4;
	mul.lo.s32 	%r6, %r5, %r2;
	shl.b32 	%r7, %r4, 4;
	mul.lo.s32 	%r8, %r7, %r2;
	cvta.to.global.u64 	%rd4, %rd1;
	cvta.to.global.u64 	%rd5, %rd2;
	mul.wide.s32 	%rd6, %r6, 2;
	add.s64 	%rd7, %rd4, %rd6;
	wmma.load.a.sync.aligned.row.m16n16k16.global.f16 	{%r9, %r10, %r11, %r12, %r13, %r14, %r15, %r16}, [%rd7], %r2;
	mul.wide.s32 	%rd8, %r8, 2;
	add.s64 	%rd9, %rd5, %rd8;
	wmma.load.b.sync.aligned.col.m16n16k16.global.f16 	{%r17, %r18, %r19, %r20, %r21, %r22, %r23, %r24}, [%rd9], %r2;
	mov.f32 	%f1, 0f00000000;
	wmma.mma.sync.aligned.row.col.m16n16k16.f32.f32 {%f2, %f3, %f4, %f5, %f6, %f7, %f8, %f9}, {%r9, %r10, %r11, %r12, %r13, %r14, %r15, %r16}, {%r17, %r18, %r19, %r20, %r21, %r22, %r23, %r24}, {%f1, %f1, %f1, %f1, %f1, %f1, %f1, %f1};
	add.s64 	%rd10, %rd7, 32;
	wmma.load.a.sync.aligned.row.m16n16k16.global.f16 	{%r25, %r26, %r27, %r28, %r29, %r30, %r31, %r32}, [%rd10], %r2;
	add.s64 	%rd11, %rd9, 32;
	wmma.load.b.sync.aligned.col.m16n16k16.global.f16 	{%r33, %r34, %r35, %r36, %r37, %r38, %r39, %r40}, [%rd11], %r2;
	wmma.mma.sync.aligned.row.col.m16n16k16.f32.f32 {%f10, %f11, %f12, %f13, %f14, %f15, %f16, %f17}, {%r25, %r26, %r27, %r28, %r29, %r30, %r31, %r32}, {%r33, %r34, %r35, %r36, %r37, %r38, %r39, %r40}, {%f2, %f3, %f4, %f5, %f6, %f7, %f8, %f9};
	cvta.to.global.u64 	%rd12, %rd3;
	mul.lo.s32 	%r41, %r5, %r1;
	cvt.s64.s32 	%rd13, %r41;
	cvt.u64.u32 	%rd14, %r7;
	add.s64 	%rd15, %rd13, %rd14;
	shl.b64 	%rd16, %rd15, 2;
	add.s64 	%rd17, %rd12, %rd16;
	wmma.store.d.sync.aligned.row.m16n16k16.global.f32 	[%rd17], {%f10, %f11, %f12, %f13, %f14, %f15, %f16, %f17}, %r1;
	ret;

}


// ===== COMPILED SASS (sm_100) =====

	.target	sm_100

	.elftype	@"ET_EXEC"


//--------------------- .note.nv.tkinfo           --------------------------
	.section	.note.nv.tkinfo,"",@"SHT_NOTE"
	.sectionflags	@"SHF_NOTE_NV_TKINFO"
	.tkinfo
        /*0018*/ 	.word	0x00000002
        /*0030*/ 	.string	""
        /*0030*/ 	.string	"ptxas"
        /*0030*/ 	.string	"Cuda compilation tools, release 13.0, V13.0.88"
        /*0030*/ 	.string	"Build cuda_13.0.r13.0/compiler.36424714_0"
        /*0030*/ 	.string	"-arch sm_100 -m 64 "



//--------------------- .note.nv.cuinfo           --------------------------
	.section	.note.nv.cuinfo,"",@"SHT_NOTE"
	.sectionflags	@"SHF_NOTE_NV_CUINFO"
        /*0018*/ 	.short	0x0002
        /*001a*/ 	.short	0x0064
        /*001c*/ 	.short	0x0082
	.zero		2


//--------------------- .nv.info                  --------------------------
	.section	.nv.info,"",@"SHT_CUDA_INFO"
	.align	4


	//----- nvinfo : EIATTR_REGCOUNT
	.align		4
        /*0000*/ 	.byte	0x04, 0x2f
        /*0002*/ 	.short	(.L_1 - .L_0)
	.align		4
.L_0:
        /*0004*/ 	.word	index@(_Z11wmma_kernelP6__halfS0_Pfiii)
        /*0008*/ 	.word	0x00000020


	//----- nvinfo : EIATTR_FRAME_SIZE
	.align		4
.L_1:
        /*000c*/ 	.byte	0x04, 0x11
        /*000e*/ 	.short	(.L_3 - .L_2)
	.align		4
.L_2:
        /*0010*/ 	.word	index@(_Z11wmma_kernelP6__halfS0_Pfiii)
        /*0014*/ 	.word	0x00000000


	//----- nvinfo : EIATTR_MIN_STACK_SIZE
	.align		4
.L_3:
        /*0018*/ 	.byte	0x04, 0x12
        /*001a*/ 	.short	(.L_5 - .L_4)
	.align		4
.L_4:
        /*001c*/ 	.word	index@(_Z11wmma_kernelP6__halfS0_Pfiii)
        /*0020*/ 	.word	0x00000000
.L_5:


//--------------------- .nv.compat                --------------------------
	.section	.nv.compat,"",@"SHT_CUDA_COMPAT_INFO"
	.align	4
        /*0000*/ 	.byte	0x02, 0x09, 0x00, 0x00, 0x02, 0x02, 0x01, 0x00, 0x02, 0x05, 0x05, 0x00, 0x03, 0x07, 0x01, 0x01
        /*0010*/ 	.byte	0x02, 0x03, 0x00, 0x00, 0x02, 0x06, 0x01, 0x00, 0x04, 0x0b, 0x08, 0x00, 0x09, 0x00, 0x00, 0x00
        /*0020*/ 	.byte	0x00, 0x00, 0x00, 0x00


//--------------------- .nv.info._Z11wmma_kernelP6__halfS0_Pfiii --------------------------
	.section	.nv.info._Z11wmma_kernelP6__halfS0_Pfiii,"",@"SHT_CUDA_INFO"
	.sectionflags	@""
	.align	4


	//----- nvinfo : EIATTR_CUDA_API_VERSION
	.align		4
        /*0000*/ 	.byte	0x04, 0x37
        /*0002*/ 	.short	(.L_7 - .L_6)
.L_6:
        /*0004*/ 	.word	0x00000082


	//----- nvinfo : EIATTR_KPARAM_INFO
	.align		4
.L_7:
        /*0008*/ 	.byte	0x04, 0x17
        /*000a*/ 	.short	(.L_9 - .L_8)
.L_8:
        /*000c*/ 	.word	0x00000000
        /*0010*/ 	.short	0x0005
        /*0012*/ 	.short	0x0020
        /*0014*/ 	.byte	0x00, 0xf0, 0x11, 0x00


	//----- nvinfo : EIATTR_KPARAM_INFO
	.align		4
.L_9:
        /*0018*/ 	.byte	0x04, 0x17
        /*001a*/ 	.short	(.L_11 - .L_10)
.L_10:
        /*001c*/ 	.word	0x00000000
        /*0020*/ 	.short	0x0004
        /*0022*/ 	.short	0x001c
        /*0024*/ 	.byte	0x00, 0xf0, 0x11, 0x00


	//----- nvinfo : EIATTR_KPARAM_INFO
	.align		4
.L_11:
        /*0028*/ 	.byte	0x04, 0x17
        /*002a*/ 	.short	(.L_13 - .L_12)
.L_12:
        /*002c*/ 	.word	0x00000000
        /*0030*/ 	.short	0x0003
        /*0032*/ 	.short	0x0018
        /*0034*/ 	.byte	0x00, 0xf0, 0x11, 0x00


	//----- nvinfo : EIATTR_KPARAM_INFO
	.align		4
.L_13:
        /*0038*/ 	.byte	0x04, 0x17
        /*003a*/ 	.short	(.L_15 - .L_14)
.L_14:
        /*003c*/ 	.word	0x00000000
        /*0040*/ 	.short	0x0002
        /*0042*/ 	.short	0x0010
        /*0044*/ 	.byte	0x00, 0xf5, 0x21, 0x00


	//----- nvinfo : EIATTR_KPARAM_INFO
	.align		4
.L_15:
        /*0048*/ 	.byte	0x04, 0x17
        /*004a*/ 	.short	(.L_17 - .L_16)
.L_16:
        /*004c*/ 	.word	0x00000000
        /*0050*/ 	.short	0x0001
        /*0052*/ 	.short	0x0008
        /*0054*/ 	.byte	0x00, 0xf5, 0x21, 0x00


	//----- nvinfo : EIATTR_KPARAM_INFO
	.align		4
.L_17:
        /*0058*/ 	.byte	0x04, 0x17
        /*005a*/ 	.short	(.L_19 - .L_18)
.L_18:
        /*005c*/ 	.word	0x00000000
        /*0060*/ 	.short	0x0000
        /*0062*/ 	.short	0x0000
        /*0064*/ 	.byte	0x00, 0xf5, 0x21, 0x00


	//----- nvinfo : EIATTR_SPARSE_MMA_MASK
	.align		4
.L_19:
        /*0068*/ 	.byte	0x03, 0x50
        /*006a*/ 	.short	0x0000


	//----- nvinfo : EIATTR_WMMA_USED
	.align		4
        /*006c*/ 	.byte	0x01, 0x2b
	.zero		2


	//----- nvinfo : EIATTR_MAXREG_COUNT
	.align		4
        /*0070*/ 	.byte	0x03, 0x1b
        /*0072*/ 	.short	0x00ff


	//----- nvinfo : EIATTR_MERCURY_ISA_VERSION
	.align		4
        /*0074*/ 	.byte	0x03, 0x5f
        /*0076*/ 	.short	0x0101


	//----- nvinfo : EIATTR_VRC_CTA_INIT_COUNT
	.align		4
        /*0078*/ 	.byte	0x02, 0x4a
	.zero		1
	.zero		1


	//----- nvinfo : EIATTR_EXIT_INSTR_OFFSETS
	.align		4
        /*007c*/ 	.byte	0x04, 0x1c
        /*007e*/ 	.short	(.L_21 - .L_20)


	//   ....[0]....
.L_20:
        /*0080*/ 	.word	0x000003d0


	//----- nvinfo : EIATTR_CBANK_PARAM_SIZE
	.align		4
.L_21:
        /*0084*/ 	.byte	0x03, 0x19
        /*0086*/ 	.short	0x0024


	//----- nvinfo : EIATTR_PARAM_CBANK
	.align		4
        /*0088*/ 	.byte	0x04, 0x0a
        /*008a*/ 	.short	(.L_23 - .L_22)
	.align		4
.L_22:
        /*008c*/ 	.word	index@(.nv.constant0._Z11wmma_kernelP6__halfS0_Pfiii)
        /*0090*/ 	.short	0x0380
        /*0092*/ 	.short	0x0024


	//----- nvinfo : EIATTR_SW_WAR
	.align		4
.L_23:
        /*0094*/ 	.byte	0x04, 0x36
        /*0096*/ 	.short	(.L_25 - .L_24)
.L_24:
        /*0098*/ 	.word	0x00000008
.L_25:


//--------------------- .nv.callgraph             --------------------------
	.section	.nv.callgraph,"",@"SHT_CUDA_CALLGRAPH"
	.align	4
	.sectionentsize	8
	.align		4
        /*0000*/ 	.word	0x00000000
	.align		4
        /*0004*/ 	.word	0xffffffff
	.align		4
        /*0008*/ 	.word	0x00000000
	.align		4
        /*000c*/ 	.word	0xfffffffe
	.align		4
        /*0010*/ 	.word	0x00000000
	.align		4
        /*0014*/ 	.word	0xfffffffd
	.align		4
        /*0018*/ 	.word	0x00000000
	.align		4
        /*001c*/ 	.word	0xfffffffc


//--------------------- .text._Z11wmma_kernelP6__halfS0_Pfiii --------------------------
	.section	.text._Z11wmma_kernelP6__halfS0_Pfiii,"ax",@progbits
	.align	128
        .global         _Z11wmma_kernelP6__halfS0_Pfiii
        .type           _Z11wmma_kernelP6__halfS0_Pfiii,@function
        .size           _Z11wmma_kernelP6__halfS0_Pfiii,(.L_x_1 - _Z11wmma_kernelP6__halfS0_Pfiii)
        .other          _Z11wmma_kernelP6__halfS0_Pfiii,@"STO_CUDA_ENTRY STV_DEFAULT"
_Z11wmma_kernelP6__halfS0_Pfiii:
.text._Z11wmma_kernelP6__halfS0_Pfiii:
[----:B------:R-:W-:Y:S08]  /*0000*/  LDC R1, c[0x0][0x37c] ;  /* 0x0000df00ff017b82 */ /* 0x000ff00000000800 */
[----:B------:R-:W0:Y:S01]  /*0010*/  S2UR UR4, SR_CTAID.X ;  /* 0x00000000000479c3 */ /* 0x000e220000002500 */
[----:B------:R-:W1:Y:S01]  /*0020*/  S2R R2, SR_LANEID ;  /* 0x0000000000027919 */ /* 0x000e620000000000 */
[----:B------:R-:W2:Y:S06]  /*0030*/  LDCU.64 UR6, c[0x0][0x358] ;  /* 0x00006b00ff0677ac */ /* 0x000eac0008000a00 */
[----:B------:R-:W3:Y:S08]  /*0040*/  LDC R5, c[0x0][0x3a0] ;  /* 0x0000e800ff057b82 */ /* 0x000ef00000000800 */
[----:B------:R-:W4:Y:S08]  /*0050*/  S2UR UR5, SR_CTAID.Y ;  /* 0x00000000000579c3 */ /* 0x000f300000002600 */
[----:B------:R-:W5:Y:S01]  /*0060*/  LDC.64 R6, c[0x0][0x380] ;  /* 0x0000e000ff067b82 */ /* 0x000f620000000a00 */
[----:B0-----:R-:W-:-:S07]  /*0070*/  USHF.L.U32 UR4, UR4, 0x4, URZ ;  /* 0x0000000404047899 */ /* 0x001fce00080006ff */
[----:B------:R-:W0:Y:S01]  /*0080*/  LDC.64 R10, c[0x0][0x388] ;  /* 0x0000e200ff0a7b82 */ /* 0x000e220000000a00 */
[C---:B---3--:R-:W-:Y:S01]  /*0090*/  IMAD R3, R5.reuse, UR4, RZ ;  /* 0x0000000405037c24 */ /* 0x048fe2000f8e02ff */
[----:B-1----:R-:W-:Y:S02]  /*00a0*/  SHF.R.U32.HI R21, RZ, 0x2, R2 ;  /* 0x00000002ff157819 */ /* 0x002fe40000011602 */
[----:B------:R-:W-:Y:S02]  /*00b0*/  LOP3.LUT R2, R2, 0x3, RZ, 0xc0, !PT ;  /* 0x0000000302027812 */ /* 0x000fe400078ec0ff */
[----:B------:R-:W-:Y:S01]  /*00c0*/  SHF.R.U32.HI R8, RZ, 0x1, R5 ;  /* 0x00000001ff087819 */ /* 0x000fe20000011605 */
[----:B----4-:R-:W-:Y:S01]  /*00d0*/  USHF.L.U32 UR5, UR5, 0x4, URZ ;  /* 0x0000000405057899 */ /* 0x010fe200080006ff */
[----:B------:R-:W1:Y:S05]  /*00e0*/  LDC R0, c[0x0][0x39c] ;  /* 0x0000e700ff007b82 */ /* 0x000e6a0000000800 */
[----:B------:R-:W-:-:S02]  /*00f0*/  IMAD R13, R5, UR5, RZ ;  /* 0x00000005050d7c24 */ /* 0x000fc4000f8e02ff */
[----:B-----5:R-:W-:-:S04]  /*0100*/  IMAD.WIDE R6, R3, 0x2, R6 ;  /* 0x0000000203067825 */ /* 0x020fc800078e0206 */
[----:B------:R-:W-:Y:S02]  /*0110*/  IMAD.MOV.U32 R3, RZ, RZ, RZ ;  /* 0x000000ffff037224 */ /* 0x000fe400078e00ff */
[----:B------:R-:W-:-:S04]  /*0120*/  IMAD.WIDE.U32 R8, R21, R8, R2 ;  /* 0x0000000815087225 */ /* 0x000fc800078e0002 */
[----:B0-----:R-:W-:Y:S01]  /*0130*/  IMAD.WIDE R10, R13, 0x2, R10 ;  /* 0x000000020d0a7825 */ /* 0x001fe200078e020a */
[----:B------:R-:W-:-:S04]  /*0140*/  LEA R26, P0, R8, R6, 0x2 ;  /* 0x00000006081a7211 */ /* 0x000fc800078010ff */
[C---:B------:R-:W-:Y:S02]  /*0150*/  LEA.HI.X R27, R8.reuse, R7, R9, 0x2, P0 ;  /* 0x00000007081b7211 */ /* 0x040fe400000f1409 */
[----:B------:R-:W-:Y:S01]  /*0160*/  LEA R6, P1, R8, R10, 0x2 ;  /* 0x0000000a08067211 */ /* 0x000fe200078210ff */
[----:B------:R-:W-:-:S03]  /*0170*/  IMAD.WIDE.U32 R28, R5, 0x10, R26 ;  /* 0x00000010051c7825 */ /* 0x000fc600078e001a */
[----:B------:R-:W-:Y:S01]  /*0180*/  LEA.HI.X R7, R8, R11, R9, 0x2, P1 ;  /* 0x0000000b08077211 */ /* 0x000fe200008f1409 */
[----:B--2---:R-:W2:Y:S04]  /*0190*/  LDG.E R12, desc[UR6][R26.64] ;  /* 0x000000061a0c7981 */ /* 0x004ea8000c1e1900 */
[----:B------:R-:W2:Y:S01]  /*01a0*/  LDG.E R8, desc[UR6][R6.64] ;  /* 0x0000000606087981 */ /* 0x000ea2000c1e1900 */
[----:B------:R-:W-:-:S03]  /*01b0*/  IMAD.WIDE.U32 R18, R5, 0x10, R6 ;  /* 0x0000001005127825 */ /* 0x000fc600078e0006 */
[----:B------:R-:W2:Y:S04]  /*01c0*/  LDG.E R9, desc[UR6][R6.64+0x10] ;  /* 0x0000100606097981 */ /* 0x000ea8000c1e1900 */
[----:B------:R-:W2:Y:S04]  /*01d0*/  LDG.E R14, desc[UR6][R26.64+0x10] ;  /* 0x000010061a0e7981 */ /* 0x000ea8000c1e1900 */
[----:B------:R-:W2:Y:S04]  /*01e0*/  LDG.E R13, desc[UR6][R28.64] ;  /* 0x000000061c0d7981 */ /* 0x000ea8000c1e1900 */
[----:B------:R-:W2:Y:S04]  /*01f0*/  LDG.E R15, desc[UR6][R28.64+0x10] ;  /* 0x000010061c0f7981 */ /* 0x000ea8000c1e1900 */
[----:B------:R-:W3:Y:S04]  /*0200*/  LDG.E R24, desc[UR6][R18.64] ;  /* 0x0000000612187981 */ /* 0x000ee8000c1e1900 */
[----:B------:R-:W3:Y:S04]  /*0210*/  LDG.E R25, desc[UR6][R18.64+0x10] ;  /* 0x0000100612197981 */ /* 0x000ee8000c1e1900 */
[----:B------:R-:W4:Y:S04]  /*0220*/  LDG.E R22, desc[UR6][R6.64+0x20] ;  /* 0x0000200606167981 */ /* 0x000f28000c1e1900 */
[----:B------:R-:W4:Y:S04]  /*0230*/  LDG.E R23, desc[UR6][R6.64+0x30] ;  /* 0x0000300606177981 */ /* 0x000f28000c1e1900 */
[----:B------:R-:W4:Y:S04]  /*0240*/  LDG.E R4, desc[UR6][R26.64+0x20] ;  /* 0x000020061a047981 */ /* 0x000f28000c1e1900 */
[----:B------:R-:W4:Y:S04]  /*0250*/  LDG.E R5, desc[UR6][R28.64+0x20] ;  /* 0x000020061c057981 */ /* 0x000f28000c1e1900 */
[----:B------:R-:W4:Y:S04]  /*0260*/  LDG.E R6, desc[UR6][R26.64+0x30] ;  /* 0x000030061a067981 */ /* 0x000f28000c1e1900 */
[----:B------:R-:W4:Y:S04]  /*0270*/  LDG.E R7, desc[UR6][R28.64+0x30] ;  /* 0x000030061c077981 */ /* 0x000f28000c1e1900 */
[----:B------:R-:W5:Y:S04]  /*0280*/  LDG.E R16, desc[UR6][R18.64+0x20] ;  /* 0x0000200612107981 */ /* 0x000f68000c1e1900 */
[----:B------:R0:W5:Y:S02]  /*0290*/  LDG.E R17, desc[UR6][R18.64+0x30] ;  /* 0x0000300612117981 */ /* 0x000164000c1e1900 */
[----:B0-----:R-:W0:Y:S01]  /*02a0*/  LDC.64 R18, c[0x0][0x390] ;  /* 0x0000e400ff127b82 */ /* 0x001e220000000a00 */
[----:B-1----:R-:W-:Y:S01]  /*02b0*/  IMAD R20, R0, UR4, RZ ;  /* 0x0000000400147c24 */ /* 0x002fe2000f8e02ff */
[----:B------:R-:W-:-:S05]  /*02c0*/  SHF.R.U32.HI R0, RZ, 0x1, R0 ;  /* 0x00000001ff007819 */ /* 0x000fca0000011600 */
[----:B------:R-:W-:Y:S01]  /*02d0*/  IMAD.WIDE.U32 R2, R21, R0, R2 ;  /* 0x0000000015027225 */ /* 0x000fe200078e0002 */
[C---:B--2---:R-:W-:Y:S08]  /*02e0*/  HMMA.16816.F32 R8, R12.reuse, R8, RZ ;  /* 0x000000080c08723c */ /* 0x044ff000000018ff */
[----:B---3--:R-:W-:-:S12]  /*02f0*/  HMMA.16816.F32 R12, R12, R24, RZ ;  /* 0x000000180c0c723c */ /* 0x008fd800000018ff */
[----:B----4-:R-:W-:Y:S01]  /*0300*/  HMMA.16816.F32 R8, R4, R22, R8 ;  /* 0x000000160408723c */ /* 0x010fe20000001808 */
[----:B------:R-:W-:-:S04]  /*0310*/  IADD3 R22, P0, PT, R20, UR5, RZ ;  /* 0x0000000514167c10 */ /* 0x000fc8000ff1e0ff */
[----:B------:R-:W-:Y:S02]  /*0320*/  LEA.HI.X.SX32 R20, R20, RZ, 0x1, P0 ;  /* 0x000000ff14147211 */ /* 0x000fe400000f0eff */
[C---:B0-----:R-:W-:Y:S01]  /*0330*/  LEA R21, P0, R22.reuse, R18, 0x2 ;  /* 0x0000001216157211 */ /* 0x041fe200078010ff */
[----:B-----5:R-:W-:Y:S03]  /*0340*/  HMMA.16816.F32 R12, R4, R16, R12 ;  /* 0x00000010040c723c */ /* 0x020fe6000000180c */
[----:B------:R-:W-:Y:S02]  /*0350*/  LEA.HI.X R19, R22, R19, R20, 0x2, P0 ;  /* 0x0000001316137211 */ /* 0x000fe400000f1414 */
[----:B------:R-:W-:-:S04]  /*0360*/  LEA R4, P0, R2, R21, 0x3 ;  /* 0x0000001502047211 */ /* 0x000fc800078018ff */
[----:B------:R-:W-:-:S03]  /*0370*/  LEA.HI.X R5, R2, R19, R3, 0x3, P0 ;  /* 0x0000001302057211 */ /* 0x000fc600000f1c03 */
[----:B------:R-:W-:Y:S02]  /*0380*/  IMAD.WIDE.U32 R2, R0, 0x40, R4 ;  /* 0x0000004000027825 */ /* 0x000fe400078e0004 */
[----:B------:R-:W-:Y:S04]  /*0390*/  STG.E.64 desc[UR6][R4.64], R8 ;  /* 0x0000000804007986 */ /* 0x000fe8000c101b06 */
[----:B------:R-:W-:Y:S04]  /*03a0*/  STG.E.64 desc[UR6][R2.64], R10 ;  /* 0x0000000a02007986 */ /* 0x000fe8000c101b06 */
[----:B------:R-:W-:Y:S04]  /*03b0*/  STG.E.64 desc[UR6][R4.64+0x20], R12 ;  /* 0x0000200c04007986 */ /* 0x000fe8000c101b06 */
[----:B------:R-:W-:Y:S01]  /*03c0*/  STG.E.64 desc[UR6][R2.64+0x20], R14 ;  /* 0x0000200e02007986 */ /* 0x000fe2000c101b06 */
[----:B------:R-:W-:Y:S05]  /*03d0*/  EXIT ;  /* 0x000000000000794d */ /* 0x000fea0003800000 */
.L_x_0:
[----:B------:R-:W-:-:S00]  /*03e0*/  BRA `(.L_x_0) ;  /* 0xfffffffc00fc7947 */ /* 0x000fc0000383ffff */
[----:B------:R-:W-:-:S00]  /*03f0*/  NOP ;  /* 0x0000000000007918 */ /* 0x000fc00000000000 */
        /* <DEDUP_REMOVED lines=8> */
.L_x_1:


//--------------------- .nv.shared.reserved.0     --------------------------
	.section	.nv.shared.reserved.0,"aw",@nobits
	.weak		__nv_reservedSMEM_offset_0_alias
	.size		__nv_reservedSMEM_offset_0_alias, 0, 64
	.other		__nv_reservedSMEM_offset_0_alias,@"STO_CUDA_RESERVED_SHARED STV_DEFAULT"
__nv_reservedSMEM_offset_0_alias:
	.zero		0
	.zero		64


//--------------------- .nv.constant0._Z11wmma_kernelP6__halfS0_Pfiii --------------------------
	.section	.nv.constant0._Z11wmma_kernelP6__halfS0_Pfiii,"a",@progbits
	.sectionflags	@""
	.align	4
.nv.constant0._Z11wmma_kernelP6__halfS0_Pfiii:
	.zero		932


//--------------------- SYMBOLS --------------------------

	.type		.nv.reservedSmem.offset0,@object
	.size		.nv.reservedSmem.offset0,0x4
